//
// Generated by NVIDIA NVVM Compiler
//
// Compiler Build ID: CL-36424714
// Cuda compilation tools, release 13.0, V13.0.88
// Based on NVVM 20.0.0
//

.version 9.0
.target sm_100
.address_size 64

	// .globl	_Z10cudaVecAddPdS_S_i

.visible .entry _Z10cudaVecAddPdS_S_i(
	.param .u64 .ptr .align 1 _Z10cudaVecAddPdS_S_i_param_0,
	.param .u64 .ptr .align 1 _Z10cudaVecAddPdS_S_i_param_1,
	.param .u64 .ptr .align 1 _Z10cudaVecAddPdS_S_i_param_2,
	.param .u32 _Z10cudaVecAddPdS_S_i_param_3
)
{
	.reg .pred 	%p<2>;
	.reg .b32 	%r<6>;
	.reg .b64 	%rd<11>;
	.reg .b64 	%fd<4>;

	ld.param.u64 	%rd1, [_Z10cudaVecAddPdS_S_i_param_0];
	ld.param.u64 	%rd2, [_Z10cudaVecAddPdS_S_i_param_1];
	ld.param.u64 	%rd3, [_Z10cudaVecAddPdS_S_i_param_2];
	ld.param.u32 	%r2, [_Z10cudaVecAddPdS_S_i_param_3];
	mov.u32 	%r3, %ctaid.x;
	mov.u32 	%r4, %ntid.x;
	mov.u32 	%r5, %tid.x;
	mad.lo.s32 	%r1, %r3, %r4, %r5;
	setp.ge.s32 	%p1, %r1, %r2;
	@%p1 bra 	$L__BB0_2;
	cvta.to.global.u64 	%rd4, %rd1;
	cvta.to.global.u64 	%rd5, %rd2;
	cvta.to.global.u64 	%rd6, %rd3;
	mul.wide.s32 	%rd7, %r1, 8;
	add.s64 	%rd8, %rd4, %rd7;
	ld.global.nc.f64 	%fd1, [%rd8];
	add.s64 	%rd9, %rd5, %rd7;
	ld.global.nc.f64 	%fd2, [%rd9];
	add.f64 	%fd3, %fd1, %fd2;
	add.s64 	%rd10, %rd6, %rd7;
	st.global.f64 	[%rd10], %fd3;
$L__BB0_2:
	ret;

}


// ===== COMPILED SASS (sm_100) =====

	.target	sm_100

	.elftype	@"ET_EXEC"


//--------------------- .note.nv.tkinfo           --------------------------
	.section	.note.nv.tkinfo,"",@"SHT_NOTE"
	.sectionflags	@"SHF_NOTE_NV_TKINFO"
	.tkinfo
        /*0018*/ 	.word	0x00000002
        /*0030*/ 	.string	""
        /*0030*/ 	.string	"ptxas"
        /*0030*/ 	.string	"Cuda compilation tools, release 13.0, V13.0.88"
        /*0030*/ 	.string	"Build cuda_13.0.r13.0/compiler.36424714_0"
        /*0030*/ 	.string	"-arch sm_100 -m 64 "



//--------------------- .note.nv.cuinfo           --------------------------
	.section	.note.nv.cuinfo,"",@"SHT_NOTE"
	.sectionflags	@"SHF_NOTE_NV_CUINFO"
        /*0018*/ 	.short	0x0002
        /*001a*/ 	.short	0x0064
        /*001c*/ 	.short	0x0082
	.zero		2


//--------------------- .nv.info                  --------------------------
	.section	.nv.info,"",@"SHT_CUDA_INFO"
	.align	4


	//----- nvinfo : EIATTR_REGCOUNT
	.align		4
        /*0000*/ 	.byte	0x04, 0x2f
        /*0002*/ 	.short	(.L_1 - .L_0)
	.align		4
.L_0:
        /*0004*/ 	.word	index@(_Z10cudaVecAddPdS_S_i)
        /*0008*/ 	.word	0x0000000e


	//----- nvinfo : EIATTR_FRAME_SIZE
	.align		4
.L_1:
        /*000c*/ 	.byte	0x04, 0x11
        /*000e*/ 	.short	(.L_3 - .L_2)
	.align		4
.L_2:
        /*0010*/ 	.word	index@(_Z10cudaVecAddPdS_S_i)
        /*0014*/ 	.word	0x00000000


	//----- nvinfo : EIATTR_MIN_STACK_SIZE
	.align		4
.L_3:
        /*0018*/ 	.byte	0x04, 0x12
        /*001a*/ 	.short	(.L_5 - .L_4)
	.align		4
.L_4:
        /*001c*/ 	.word	index@(_Z10cudaVecAddPdS_S_i)
        /*0020*/ 	.word	0x00000000
.L_5:


//--------------------- .nv.compat                --------------------------
	.section	.nv.compat,"",@"SHT_CUDA_COMPAT_INFO"
	.align	4
        /*0000*/ 	.byte	0x02, 0x09, 0x00, 0x00, 0x02, 0x02, 0x01, 0x00, 0x02, 0x05, 0x05, 0x00, 0x03, 0x07, 0x01, 0x01
        /*0010*/ 	.byte	0x02, 0x03, 0x00, 0x00, 0x02, 0x06, 0x01, 0x00, 0x04, 0x0b, 0x08, 0x00, 0x01, 0x00, 0x00, 0x00
        /*0020*/ 	.byte	0x00, 0x00, 0x00, 0x00


//--------------------- .nv.info._Z10cudaVecAddPdS_S_i --------------------------
	.section	.nv.info._Z10cudaVecAddPdS_S_i,"",@"SHT_CUDA_INFO"
	.sectionflags	@""
	.align	4


	//----- nvinfo : EIATTR_CUDA_API_VERSION
	.align		4
        /*0000*/ 	.byte	0x04, 0x37
        /*0002*/ 	.short	(.L_7 - .L_6)
.L_6:
        /*0004*/ 	.word	0x00000082


	//----- nvinfo : EIATTR_KPARAM_INFO
	.align		4
.L_7:
        /*0008*/ 	.byte	0x04, 0x17
        /*000a*/ 	.short	(.L_9 - .L_8)
.L_8:
        /*000c*/ 	.word	0x00000000
        /*0010*/ 	.short	0x0003
        /*0012*/ 	.short	0x0018
        /*0014*/ 	.byte	0x00, 0xf0, 0x11, 0x00


	//----- nvinfo : EIATTR_KPARAM_INFO
	.align		4
.L_9:
        /*0018*/ 	.byte	0x04, 0x17
        /*001a*/ 	.short	(.L_11 - .L_10)
.L_10:
        /*001c*/ 	.word	0x00000000
        /*0020*/ 	.short	0x0002
        /*0022*/ 	.short	0x0010
        /*0024*/ 	.byte	0x00, 0xf5, 0x21, 0x00


	//----- nvinfo : EIATTR_KPARAM_INFO
	.align		4
.L_11:
        /*0028*/ 	.byte	0x04, 0x17
        /*002a*/ 	.short	(.L_13 - .L_12)
.L_12:
        /*002c*/ 	.word	0x00000000
        /*0030*/ 	.short	0x0001
        /*0032*/ 	.short	0x0008
        /*0034*/ 	.byte	0x00, 0xf5, 0x21, 0x00


	//----- nvinfo : EIATTR_KPARAM_INFO
	.align		4
.L_13:
        /*0038*/ 	.byte	0x04, 0x17
        /*003a*/ 	.short	(.L_15 - .L_14)
.L_14:
        /*003c*/ 	.word	0x00000000
        /*0040*/ 	.short	0x0000
        /*0042*/ 	.short	0x0000
        /*0044*/ 	.byte	0x00, 0xf5, 0x21, 0x00


	//----- nvinfo : EIATTR_SPARSE_MMA_MASK
	.align		4
.L_15:
        /*0048*/ 	.byte	0x03, 0x50
        /*004a*/ 	.short	0x0000


	//----- nvinfo : EIATTR_MAXREG_COUNT
	.align		4
        /*004c*/ 	.byte	0x03, 0x1b
        /*004e*/ 	.short	0x00ff


	//----- nvinfo : EIATTR_MERCURY_ISA_VERSION
	.align		4
        /*0050*/ 	.byte	0x03, 0x5f
        /*0052*/ 	.short	0x0101


	//----- nvinfo : EIATTR_VRC_CTA_INIT_COUNT
	.align		4
        /*0054*/ 	.byte	0x02, 0x4a
	.zero		1
	.zero		1


	//----- nvinfo : EIATTR_EXIT_INSTR_OFFSETS
	.align		4
        /*0058*/ 	.byte	0x04, 0x1c
        /*005a*/ 	.short	(.L_17 - .L_16)


	//   ....[0]....
.L_16:
        /*005c*/ 	.word	0x00000070


	//   ....[1]....
        /*0060*/ 	.word	0x00000130


	//----- nvinfo : EIATTR_CBANK_PARAM_SIZE
	.align		4
.L_17:
        /*0064*/ 	.byte	0x03, 0x19
        /*0066*/ 	.short	0x001c


	//----- nvinfo : EIATTR_PARAM_CBANK
	.align		4
        /*0068*/ 	.byte	0x04, 0x0a
        /*006a*/ 	.short	(.L_19 - .L_18)
	.align		4
.L_18:
        /*006c*/ 	.word	index@(.nv.constant0._Z10cudaVecAddPdS_S_i)
        /*0070*/ 	.short	0x0380
        /*0072*/ 	.short	0x001c


	//----- nvinfo : EIATTR_SW_WAR
	.align		4
.L_19:
        /*0074*/ 	.byte	0x04, 0x36
        /*0076*/ 	.short	(.L_21 - .L_20)
.L_20:
        /*0078*/ 	.word	0x00000008
.L_21:


//--------------------- .nv.callgraph             --------------------------
	.section	.nv.callgraph,"",@"SHT_CUDA_CALLGRAPH"
	.align	4
	.sectionentsize	8
	.align		4
        /*0000*/ 	.word	0x00000000
	.align		4
        /*0004*/ 	.word	0xffffffff
	.align		4
        /*0008*/ 	.word	0x00000000
	.align		4
        /*000c*/ 	.word	0xfffffffe
	.align		4
        /*0010*/ 	.word	0x00000000
	.align		4
        /*0014*/ 	.word	0xfffffffd
	.align		4
        /*0018*/ 	.word	0x00000000
	.align		4
        /*001c*/ 	.word	0xfffffffc


//--------------------- .text._Z10cudaVecAddPdS_S_i --------------------------
	.section	.text._Z10cudaVecAddPdS_S_i,"ax",@progbits
	.align	128
        .global         _Z10cudaVecAddPdS_S_i
        .type           _Z10cudaVecAddPdS_S_i,@function
        .size           _Z10cudaVecAddPdS_S_i,(.L_x_1 - _Z10cudaVecAddPdS_S_i)
        .other          _Z10cudaVecAddPdS_S_i,@"STO_CUDA_ENTRY STV_DEFAULT"
_Z10cudaVecAddPdS_S_i:
.text._Z10cudaVecAddPdS_S_i:
[----:B------:R-:W-:Y:S01]  /*0000*/  LDC R1, c[0x0][0x37c] ;  /* 0x0000df00ff017b82 */ /* 0x000fe20000000800 */
[----:B------:R-:W0:Y:S07]  /*0010*/  S2R R0, SR_TID.X ;  /* 0x0000000000007919 */ /* 0x000e2e0000002100 */
[----:B------:R-:W0:Y:S01]  /*0020*/  S2UR UR4, SR_CTAID.X ;  /* 0x00000000000479c3 */ /* 0x000e220000002500 */
[----:B------:R-:W1:Y:S07]  /*0030*/  LDCU UR5, c[0x0][0x398] ;  /* 0x00007300ff0577ac */ /* 0x000e6e0008000800 */
[----:B------:R-:W0:Y:S02]  /*0040*/  LDC R11, c[0x0][0x360] ;  /* 0x0000d800ff0b7b82 */ /* 0x000e240000000800 */
[----:B0-----:R-:W-:-:S05]  /*0050*/  IMAD R11, R11, UR4, R0 ;  /* 0x000000040b0b7c24 */ /* 0x001fca000f8e0200 */
[----:B-1----:R-:W-:-:S13]  /*0060*/  ISETP.GE.AND P0, PT, R11, UR5, PT ;  /* 0x000000050b007c0c */ /* 0x002fda000bf06270 */
[----:B------:R-:W-:Y:S05]  /*0070*/  @P0 EXIT ;  /* 0x000000000000094d */ /* 0x000fea0003800000 */
[----:B------:R-:W0:Y:S01]  /*0080*/  LDC.64 R2, c[0x0][0x380] ;  /* 0x0000e000ff027b82 */ /* 0x000e220000000a00 */
[----:B------:R-:W1:Y:S07]  /*0090*/  LDCU.64 UR4, c[0x0][0x358] ;  /* 0x00006b00ff0477ac */ /* 0x000e6e0008000a00 */
[----:B------:R-:W2:Y:S08]  /*00a0*/  LDC.64 R4, c[0x0][0x388] ;  /* 0x0000e200ff047b82 */ /* 0x000eb00000000a00 */
[----:B------:R-:W3:Y:S01]  /*00b0*/  LDC.64 R8, c[0x0][0x390] ;  /* 0x0000e400ff087b82 */ /* 0x000ee20000000a00 */
[----:B0-----:R-:W-:-:S06]  /*00c0*/  IMAD.WIDE R2, R11, 0x8, R2 ;  /* 0x000000080b027825 */ /* 0x001fcc00078e0202 */
[----:B-1----:R-:W4:Y:S01]  /*00d0*/  LDG.E.64.CONSTANT R2, desc[UR4][R2.64] ;  /* 0x0000000402027981 */ /* 0x002f22000c1e9b00 */
[----:B--2---:R-:W-:-:S06]  /*00e0*/  IMAD.WIDE R4, R11, 0x8, R4 ;  /* 0x000000080b047825 */ /* 0x004fcc00078e0204 */
[----:B------:R-:W4:Y:S01]  /*00f0*/  LDG.E.64.CONSTANT R4, desc[UR4][R4.64] ;  /* 0x0000000404047981 */ /* 0x000f22000c1e9b00 */
[----:B---3--:R-:W-:Y:S01]  /*0100*/  IMAD.WIDE R8, R11, 0x8, R8 ;  /* 0x000000080b087825 */ /* 0x008fe200078e0208 */
[----:B----4-:R-:W-:-:S07]  /*0110*/  DADD R6, R2, R4 ;  /* 0x0000000002067229 */ /* 0x010fce0000000004 */
[----:B------:R-:W-:Y:S01]  /*0120*/  STG.E.64 desc[UR4][R8.64], R6 ;  /* 0x0000000608007986 */ /* 0x000fe2000c101b04 */
[----:B------:R-:W-:Y:S05]  /*0130*/  EXIT ;  /* 0x000000000000794d */ /* 0x000fea0003800000 */
.L_x_0:
[----:B------:R-:W-:-:S00]  /*0140*/  BRA `(.L_x_0) ;  /* 0xfffffffc00fc7947 */ /* 0x000fc0000383ffff */
[----:B------:R-:W-:-:S00]  /*0150*/  NOP ;  /* 0x0000000000007918 */ /* 0x000fc00000000000 */
        /* <DEDUP_REMOVED lines=10> */
.L_x_1:


//--------------------- .nv.shared.reserved.0     --------------------------
	.section	.nv.shared.reserved.0,"aw",@nobits
	.weak		__nv_reservedSMEM_offset_0_alias
	.size		__nv_reservedSMEM_offset_0_alias, 0, 64
	.other		__nv_reservedSMEM_offset_0_alias,@"STO_CUDA_RESERVED_SHARED STV_DEFAULT"
__nv_reservedSMEM_offset_0_alias:
	.zero		0
	.zero		64


//--------------------- .nv.constant0._Z10cudaVecAddPdS_S_i --------------------------
	.section	.nv.constant0._Z10cudaVecAddPdS_S_i,"a",@progbits
	.sectionflags	@""
	.align	4
.nv.constant0._Z10cudaVecAddPdS_S_i:
	.zero		924


//--------------------- SYMBOLS --------------------------

	.type		.nv.reservedSmem.offset0,@object
	.size		.nv.reservedSmem.offset0,0x4
